//
// Generated by NVIDIA NVVM Compiler
//
// Compiler Build ID: CL-36424714
// Cuda compilation tools, release 13.0, V13.0.88
// Based on NVVM 20.0.0
//

.version 9.0
.target sm_100
.address_size 64

	// .globl	_Z12tauSelectionPfPbS_iiii

.visible .entry _Z12tauSelectionPfPbS_iiii(
	.param .u64 .ptr .align 1 _Z12tauSelectionPfPbS_iiii_param_0,
	.param .u64 .ptr .align 1 _Z12tauSelectionPfPbS_iiii_param_1,
	.param .u64 .ptr .align 1 _Z12tauSelectionPfPbS_iiii_param_2,
	.param .u32 _Z12tauSelectionPfPbS_iiii_param_3,
	.param .u32 _Z12tauSelectionPfPbS_iiii_param_4,
	.param .u32 _Z12tauSelectionPfPbS_iiii_param_5,
	.param .u32 _Z12tauSelectionPfPbS_iiii_param_6
)
{
	.reg .pred 	%p<11>;
	.reg .b16 	%rs<2>;
	.reg .b32 	%r<45>;
	.reg .b32 	%f<174>;
	.reg .b64 	%rd<18>;
	.reg .b64 	%fd<31>;

	ld.param.u64 	%rd5, [_Z12tauSelectionPfPbS_iiii_param_0];
	ld.param.u64 	%rd4, [_Z12tauSelectionPfPbS_iiii_param_1];
	ld.param.u32 	%r20, [_Z12tauSelectionPfPbS_iiii_param_3];
	ld.param.u32 	%r21, [_Z12tauSelectionPfPbS_iiii_param_4];
	ld.param.u32 	%r22, [_Z12tauSelectionPfPbS_iiii_param_5];
	ld.param.u32 	%r23, [_Z12tauSelectionPfPbS_iiii_param_6];
	cvta.to.global.u64 	%rd1, %rd5;
	setp.lt.s32 	%p1, %r23, 1;
	@%p1 bra 	$L__BB0_14;
	mov.u32 	%r25, %tid.x;
	mov.u32 	%r26, %ntid.x;
	mov.u32 	%r27, %ctaid.x;
	mad.lo.s32 	%r28, %r27, %r26, %r25;
	mul.lo.s32 	%r29, %r20, %r28;
	cvta.to.global.u64 	%rd6, %rd4;
	add.s32 	%r1, %r29, %r21;
	add.s32 	%r2, %r22, %r29;
	mul.lo.s32 	%r30, %r28, 3;
	cvt.s64.s32 	%rd7, %r30;
	add.s64 	%rd2, %rd6, %rd7;
	and.b32  	%r3, %r23, 7;
	add.s32 	%r4, %r3, -1;
	and.b32  	%r5, %r23, 3;
	and.b32  	%r6, %r23, 2147483640;
	and.b32  	%r7, %r23, 1;
	neg.s32 	%r8, %r6;
	add.s64 	%rd3, %rd1, 68;
	mov.b32 	%r39, 0;
$L__BB0_2:
	setp.lt.u32 	%p2, %r23, 8;
	mad.lo.s32 	%r32, %r39, 11, %r1;
	mul.wide.s32 	%rd8, %r32, 4;
	add.s64 	%rd9, %rd1, %rd8;
	ld.global.f32 	%f1, [%rd9+4];
	ld.global.f32 	%f2, [%rd9+8];
	mov.f32 	%f173, 0f461C3C00;
	mov.b32 	%r43, 0;
	@%p2 bra 	$L__BB0_5;
	mov.f32 	%f173, 0f461C3C00;
	mov.u32 	%r40, %r2;
	mov.u32 	%r41, %r8;
$L__BB0_4:
	.pragma "nounroll";
	mul.wide.s32 	%rd10, %r40, 4;
	add.s64 	%rd11, %rd3, %rd10;
	ld.global.f32 	%f18, [%rd11+-64];
	ld.global.f32 	%f19, [%rd11+-60];
	sub.f32 	%f20, %f18, %f1;
	sub.f32 	%f21, %f19, %f2;
	abs.f32 	%f22, %f21;
	cvt.f64.f32 	%fd1, %f22;
	add.f64 	%fd2, %fd1, 0dC00921FB54442D18;
	cvt.rn.f32.f64 	%f23, %fd2;
	mul.f32 	%f24, %f23, %f23;
	fma.rn.f32 	%f25, %f20, %f20, %f24;
	sqrt.rn.f32 	%f26, %f25;
	min.f32 	%f27, %f26, %f173;
	ld.global.f32 	%f28, [%rd11+-48];
	ld.global.f32 	%f29, [%rd11+-44];
	sub.f32 	%f30, %f28, %f1;
	sub.f32 	%f31, %f29, %f2;
	abs.f32 	%f32, %f31;
	cvt.f64.f32 	%fd3, %f32;
	add.f64 	%fd4, %fd3, 0dC00921FB54442D18;
	cvt.rn.f32.f64 	%f33, %fd4;
	mul.f32 	%f34, %f33, %f33;
	fma.rn.f32 	%f35, %f30, %f30, %f34;
	sqrt.rn.f32 	%f36, %f35;
	min.f32 	%f37, %f36, %f27;
	ld.global.f32 	%f38, [%rd11+-32];
	ld.global.f32 	%f39, [%rd11+-28];
	sub.f32 	%f40, %f38, %f1;
	sub.f32 	%f41, %f39, %f2;
	abs.f32 	%f42, %f41;
	cvt.f64.f32 	%fd5, %f42;
	add.f64 	%fd6, %fd5, 0dC00921FB54442D18;
	cvt.rn.f32.f64 	%f43, %fd6;
	mul.f32 	%f44, %f43, %f43;
	fma.rn.f32 	%f45, %f40, %f40, %f44;
	sqrt.rn.f32 	%f46, %f45;
	min.f32 	%f47, %f46, %f37;
	ld.global.f32 	%f48, [%rd11+-16];
	ld.global.f32 	%f49, [%rd11+-12];
	sub.f32 	%f50, %f48, %f1;
	sub.f32 	%f51, %f49, %f2;
	abs.f32 	%f52, %f51;
	cvt.f64.f32 	%fd7, %f52;
	add.f64 	%fd8, %fd7, 0dC00921FB54442D18;
	cvt.rn.f32.f64 	%f53, %fd8;
	mul.f32 	%f54, %f53, %f53;
	fma.rn.f32 	%f55, %f50, %f50, %f54;
	sqrt.rn.f32 	%f56, %f55;
	min.f32 	%f57, %f56, %f47;
	ld.global.f32 	%f58, [%rd11];
	ld.global.f32 	%f59, [%rd11+4];
	sub.f32 	%f60, %f58, %f1;
	sub.f32 	%f61, %f59, %f2;
	abs.f32 	%f62, %f61;
	cvt.f64.f32 	%fd9, %f62;
	add.f64 	%fd10, %fd9, 0dC00921FB54442D18;
	cvt.rn.f32.f64 	%f63, %fd10;
	mul.f32 	%f64, %f63, %f63;
	fma.rn.f32 	%f65, %f60, %f60, %f64;
	sqrt.rn.f32 	%f66, %f65;
	min.f32 	%f67, %f66, %f57;
	ld.global.f32 	%f68, [%rd11+16];
	ld.global.f32 	%f69, [%rd11+20];
	sub.f32 	%f70, %f68, %f1;
	sub.f32 	%f71, %f69, %f2;
	abs.f32 	%f72, %f71;
	cvt.f64.f32 	%fd11, %f72;
	add.f64 	%fd12, %fd11, 0dC00921FB54442D18;
	cvt.rn.f32.f64 	%f73, %fd12;
	mul.f32 	%f74, %f73, %f73;
	fma.rn.f32 	%f75, %f70, %f70, %f74;
	sqrt.rn.f32 	%f76, %f75;
	min.f32 	%f77, %f76, %f67;
	ld.global.f32 	%f78, [%rd11+32];
	ld.global.f32 	%f79, [%rd11+36];
	sub.f32 	%f80, %f78, %f1;
	sub.f32 	%f81, %f79, %f2;
	abs.f32 	%f82, %f81;
	cvt.f64.f32 	%fd13, %f82;
	add.f64 	%fd14, %fd13, 0dC00921FB54442D18;
	cvt.rn.f32.f64 	%f83, %fd14;
	mul.f32 	%f84, %f83, %f83;
	fma.rn.f32 	%f85, %f80, %f80, %f84;
	sqrt.rn.f32 	%f86, %f85;
	min.f32 	%f87, %f86, %f77;
	ld.global.f32 	%f88, [%rd11+48];
	ld.global.f32 	%f89, [%rd11+52];
	sub.f32 	%f90, %f88, %f1;
	sub.f32 	%f91, %f89, %f2;
	abs.f32 	%f92, %f91;
	cvt.f64.f32 	%fd15, %f92;
	add.f64 	%fd16, %fd15, 0dC00921FB54442D18;
	cvt.rn.f32.f64 	%f93, %fd16;
	mul.f32 	%f94, %f93, %f93;
	fma.rn.f32 	%f95, %f90, %f90, %f94;
	sqrt.rn.f32 	%f96, %f95;
	min.f32 	%f173, %f96, %f87;
	add.s32 	%r41, %r41, 8;
	add.s32 	%r40, %r40, 32;
	setp.ne.s32 	%p3, %r41, 0;
	mov.u32 	%r43, %r6;
	@%p3 bra 	$L__BB0_4;
$L__BB0_5:
	setp.eq.s32 	%p4, %r3, 0;
	@%p4 bra 	$L__BB0_13;
	setp.lt.u32 	%p5, %r4, 3;
	@%p5 bra 	$L__BB0_8;
	shl.b32 	%r33, %r43, 2;
	add.s32 	%r34, %r2, %r33;
	mul.wide.s32 	%rd12, %r34, 4;
	add.s64 	%rd13, %rd1, %rd12;
	ld.global.f32 	%f98, [%rd13+4];
	ld.global.f32 	%f99, [%rd13+8];
	sub.f32 	%f100, %f98, %f1;
	sub.f32 	%f101, %f99, %f2;
	abs.f32 	%f102, %f101;
	cvt.f64.f32 	%fd17, %f102;
	add.f64 	%fd18, %fd17, 0dC00921FB54442D18;
	cvt.rn.f32.f64 	%f103, %fd18;
	mul.f32 	%f104, %f103, %f103;
	fma.rn.f32 	%f105, %f100, %f100, %f104;
	sqrt.rn.f32 	%f106, %f105;
	min.f32 	%f107, %f106, %f173;
	ld.global.f32 	%f108, [%rd13+20];
	ld.global.f32 	%f109, [%rd13+24];
	sub.f32 	%f110, %f108, %f1;
	sub.f32 	%f111, %f109, %f2;
	abs.f32 	%f112, %f111;
	cvt.f64.f32 	%fd19, %f112;
	add.f64 	%fd20, %fd19, 0dC00921FB54442D18;
	cvt.rn.f32.f64 	%f113, %fd20;
	mul.f32 	%f114, %f113, %f113;
	fma.rn.f32 	%f115, %f110, %f110, %f114;
	sqrt.rn.f32 	%f116, %f115;
	min.f32 	%f117, %f116, %f107;
	ld.global.f32 	%f118, [%rd13+36];
	ld.global.f32 	%f119, [%rd13+40];
	sub.f32 	%f120, %f118, %f1;
	sub.f32 	%f121, %f119, %f2;
	abs.f32 	%f122, %f121;
	cvt.f64.f32 	%fd21, %f122;
	add.f64 	%fd22, %fd21, 0dC00921FB54442D18;
	cvt.rn.f32.f64 	%f123, %fd22;
	mul.f32 	%f124, %f123, %f123;
	fma.rn.f32 	%f125, %f120, %f120, %f124;
	sqrt.rn.f32 	%f126, %f125;
	min.f32 	%f127, %f126, %f117;
	ld.global.f32 	%f128, [%rd13+52];
	ld.global.f32 	%f129, [%rd13+56];
	sub.f32 	%f130, %f128, %f1;
	sub.f32 	%f131, %f129, %f2;
	abs.f32 	%f132, %f131;
	cvt.f64.f32 	%fd23, %f132;
	add.f64 	%fd24, %fd23, 0dC00921FB54442D18;
	cvt.rn.f32.f64 	%f133, %fd24;
	mul.f32 	%f134, %f133, %f133;
	fma.rn.f32 	%f135, %f130, %f130, %f134;
	sqrt.rn.f32 	%f136, %f135;
	min.f32 	%f173, %f136, %f127;
	add.s32 	%r43, %r43, 4;
$L__BB0_8:
	setp.eq.s32 	%p6, %r5, 0;
	@%p6 bra 	$L__BB0_13;
	setp.eq.s32 	%p7, %r5, 1;
	@%p7 bra 	$L__BB0_11;
	shl.b32 	%r35, %r43, 2;
	add.s32 	%r36, %r2, %r35;
	mul.wide.s32 	%rd14, %r36, 4;
	add.s64 	%rd15, %rd1, %rd14;
	ld.global.f32 	%f138, [%rd15+4];
	ld.global.f32 	%f139, [%rd15+8];
	sub.f32 	%f140, %f138, %f1;
	sub.f32 	%f141, %f139, %f2;
	abs.f32 	%f142, %f141;
	cvt.f64.f32 	%fd25, %f142;
	add.f64 	%fd26, %fd25, 0dC00921FB54442D18;
	cvt.rn.f32.f64 	%f143, %fd26;
	mul.f32 	%f144, %f143, %f143;
	fma.rn.f32 	%f145, %f140, %f140, %f144;
	sqrt.rn.f32 	%f146, %f145;
	min.f32 	%f147, %f146, %f173;
	ld.global.f32 	%f148, [%rd15+20];
	ld.global.f32 	%f149, [%rd15+24];
	sub.f32 	%f150, %f148, %f1;
	sub.f32 	%f151, %f149, %f2;
	abs.f32 	%f152, %f151;
	cvt.f64.f32 	%fd27, %f152;
	add.f64 	%fd28, %fd27, 0dC00921FB54442D18;
	cvt.rn.f32.f64 	%f153, %fd28;
	mul.f32 	%f154, %f153, %f153;
	fma.rn.f32 	%f155, %f150, %f150, %f154;
	sqrt.rn.f32 	%f156, %f155;
	min.f32 	%f173, %f156, %f147;
	add.s32 	%r43, %r43, 2;
$L__BB0_11:
	setp.eq.s32 	%p8, %r7, 0;
	@%p8 bra 	$L__BB0_13;
	shl.b32 	%r37, %r43, 2;
	add.s32 	%r38, %r2, %r37;
	mul.wide.s32 	%rd16, %r38, 4;
	add.s64 	%rd17, %rd1, %rd16;
	ld.global.f32 	%f157, [%rd17+4];
	ld.global.f32 	%f158, [%rd17+8];
	sub.f32 	%f159, %f157, %f1;
	sub.f32 	%f160, %f158, %f2;
	abs.f32 	%f161, %f160;
	cvt.f64.f32 	%fd29, %f161;
	add.f64 	%fd30, %fd29, 0dC00921FB54442D18;
	cvt.rn.f32.f64 	%f162, %fd30;
	mul.f32 	%f163, %f162, %f162;
	fma.rn.f32 	%f164, %f159, %f159, %f163;
	sqrt.rn.f32 	%f165, %f164;
	min.f32 	%f173, %f165, %f173;
$L__BB0_13:
	setp.lt.f32 	%p9, %f173, 0f3F800000;
	selp.u16 	%rs1, 1, 0, %p9;
	st.global.u8 	[%rd2], %rs1;
	add.s32 	%r39, %r39, 1;
	setp.ne.s32 	%p10, %r39, %r23;
	@%p10 bra 	$L__BB0_2;
$L__BB0_14:
	ret;

}


// ===== COMPILED SASS (sm_100) =====

	.target	sm_100

	.elftype	@"ET_EXEC"


//--------------------- .note.nv.tkinfo           --------------------------
	.section	.note.nv.tkinfo,"",@"SHT_NOTE"
	.sectionflags	@"SHF_NOTE_NV_TKINFO"
	.tkinfo
        /*0018*/ 	.word	0x00000002
        /*0030*/ 	.string	""
        /*0030*/ 	.string	"ptxas"
        /*0030*/ 	.string	"Cuda compilation tools, release 13.0, V13.0.88"
        /*0030*/ 	.string	"Build cuda_13.0.r13.0/compiler.36424714_0"
        /*0030*/ 	.string	"-arch sm_100 -m 64 "



//--------------------- .note.nv.cuinfo           --------------------------
	.section	.note.nv.cuinfo,"",@"SHT_NOTE"
	.sectionflags	@"SHF_NOTE_NV_CUINFO"
        /*0018*/ 	.short	0x0002
        /*001a*/ 	.short	0x0064
        /*001c*/ 	.short	0x0082
	.zero		2


//--------------------- .nv.info                  --------------------------
	.section	.nv.info,"",@"SHT_CUDA_INFO"
	.align	4


	//----- nvinfo : EIATTR_REGCOUNT
	.align		4
        /*0000*/ 	.byte	0x04, 0x2f
        /*0002*/ 	.short	(.L_1 - .L_0)
	.align		4
.L_0:
        /*0004*/ 	.word	index@(_Z12tauSelectionPfPbS_iiii)
        /*0008*/ 	.word	0x0000001d


	//----- nvinfo : EIATTR_FRAME_SIZE
	.align		4
.L_1:
        /*000c*/ 	.byte	0x04, 0x11
        /*000e*/ 	.short	(.L_3 - .L_2)
	.align		4
.L_2:
        /*0010*/ 	.word	index@($__internal_0_$__cuda_sm20_sqrt_rn_f32_slowpath)
        /*0014*/ 	.word	0x00000000


	//----- nvinfo : EIATTR_FRAME_SIZE
	.align		4
.L_3:
        /*0018*/ 	.byte	0x04, 0x11
        /*001a*/ 	.short	(.L_5 - .L_4)
	.align		4
.L_4:
        /*001c*/ 	.word	index@(_Z12tauSelectionPfPbS_iiii)
        /*0020*/ 	.word	0x00000000


	//----- nvinfo : EIATTR_MIN_STACK_SIZE
	.align		4
.L_5:
        /*0024*/ 	.byte	0x04, 0x12
        /*0026*/ 	.short	(.L_7 - .L_6)
	.align		4
.L_6:
        /*0028*/ 	.word	index@(_Z12tauSelectionPfPbS_iiii)
        /*002c*/ 	.word	0x00000000
.L_7:


//--------------------- .nv.compat                --------------------------
	.section	.nv.compat,"",@"SHT_CUDA_COMPAT_INFO"
	.align	4
        /*0000*/ 	.byte	0x02, 0x09, 0x00, 0x00, 0x02, 0x02, 0x01, 0x00, 0x02, 0x05, 0x05, 0x00, 0x03, 0x07, 0x01, 0x01
        /*0010*/ 	.byte	0x02, 0x03, 0x00, 0x00, 0x02, 0x06, 0x01, 0x00, 0x04, 0x0b, 0x08, 0x00, 0x01, 0x00, 0x00, 0x00
        /*0020*/ 	.byte	0x00, 0x00, 0x00, 0x00


//--------------------- .nv.info._Z12tauSelectionPfPbS_iiii --------------------------
	.section	.nv.info._Z12tauSelectionPfPbS_iiii,"",@"SHT_CUDA_INFO"
	.sectionflags	@""
	.align	4


	//----- nvinfo : EIATTR_CUDA_API_VERSION
	.align		4
        /*0000*/ 	.byte	0x04, 0x37
        /*0002*/ 	.short	(.L_9 - .L_8)
.L_8:
        /*0004*/ 	.word	0x00000082


	//----- nvinfo : EIATTR_KPARAM_INFO
	.align		4
.L_9:
        /*0008*/ 	.byte	0x04, 0x17
        /*000a*/ 	.short	(.L_11 - .L_10)
.L_10:
        /*000c*/ 	.word	0x00000000
        /*0010*/ 	.short	0x0006
        /*0012*/ 	.short	0x0024
        /*0014*/ 	.byte	0x00, 0xf0, 0x11, 0x00


	//----- nvinfo : EIATTR_KPARAM_INFO
	.align		4
.L_11:
        /*0018*/ 	.byte	0x04, 0x17
        /*001a*/ 	.short	(.L_13 - .L_12)
.L_12:
        /*001c*/ 	.word	0x00000000
        /*0020*/ 	.short	0x0005
        /*0022*/ 	.short	0x0020
        /*0024*/ 	.byte	0x00, 0xf0, 0x11, 0x00


	//----- nvinfo : EIATTR_KPARAM_INFO
	.align		4
.L_13:
        /*0028*/ 	.byte	0x04, 0x17
        /*002a*/ 	.short	(.L_15 - .L_14)
.L_14:
        /*002c*/ 	.word	0x00000000
        /*0030*/ 	.short	0x0004
        /*0032*/ 	.short	0x001c
        /*0034*/ 	.byte	0x00, 0xf0, 0x11, 0x00


	//----- nvinfo : EIATTR_KPARAM_INFO
	.align		4
.L_15:
        /*0038*/ 	.byte	0x04, 0x17
        /*003a*/ 	.short	(.L_17 - .L_16)
.L_16:
        /*003c*/ 	.word	0x00000000
        /*0040*/ 	.short	0x0003
        /*0042*/ 	.short	0x0018
        /*0044*/ 	.byte	0x00, 0xf0, 0x11, 0x00


	//----- nvinfo : EIATTR_KPARAM_INFO
	.align		4
.L_17:
        /*0048*/ 	.byte	0x04, 0x17
        /*004a*/ 	.short	(.L_19 - .L_18)
.L_18:
        /*004c*/ 	.word	0x00000000
        /*0050*/ 	.short	0x0002
        /*0052*/ 	.short	0x0010
        /*0054*/ 	.byte	0x00, 0xf5, 0x21, 0x00


	//----- nvinfo : EIATTR_KPARAM_INFO
	.align		4
.L_19:
        /*0058*/ 	.byte	0x04, 0x17
        /*005a*/ 	.short	(.L_21 - .L_20)
.L_20:
        /*005c*/ 	.word	0x00000000
        /*0060*/ 	.short	0x0001
        /*0062*/ 	.short	0x0008
        /*0064*/ 	.byte	0x00, 0xf5, 0x21, 0x00


	//----- nvinfo : EIATTR_KPARAM_INFO
	.align		4
.L_21:
        /*0068*/ 	.byte	0x04, 0x17
        /*006a*/ 	.short	(.L_23 - .L_22)
.L_22:
        /*006c*/ 	.word	0x00000000
        /*0070*/ 	.short	0x0000
        /*0072*/ 	.short	0x0000
        /*0074*/ 	.byte	0x00, 0xf5, 0x21, 0x00


	//----- nvinfo : EIATTR_SPARSE_MMA_MASK
	.align		4
.L_23:
        /*0078*/ 	.byte	0x03, 0x50
        /*007a*/ 	.short	0x0000


	//----- nvinfo : EIATTR_MAXREG_COUNT
	.align		4
        /*007c*/ 	.byte	0x03, 0x1b
        /*007e*/ 	.short	0x00ff


	//----- nvinfo : EIATTR_MERCURY_ISA_VERSION
	.align		4
        /*0080*/ 	.byte	0x03, 0x5f
        /*0082*/ 	.short	0x0101


	//----- nvinfo : EIATTR_VRC_CTA_INIT_COUNT
	.align		4
        /*0084*/ 	.byte	0x02, 0x4a
	.zero		1
	.zero		1


	//----- nvinfo : EIATTR_EXIT_INSTR_OFFSETS
	.align		4
        /*0088*/ 	.byte	0x04, 0x1c
        /*008a*/ 	.short	(.L_25 - .L_24)


	//   ....[0]....
.L_24:
        /*008c*/ 	.word	0x00000030


	//   ....[1]....
        /*0090*/ 	.word	0x00001d00


	//----- nvinfo : EIATTR_CRS_STACK_SIZE
	.align		4
.L_25:
        /*0094*/ 	.byte	0x04, 0x1e
        /*0096*/ 	.short	(.L_27 - .L_26)
.L_26:
        /*0098*/ 	.word	0x00000000


	//----- nvinfo : EIATTR_CBANK_PARAM_SIZE
	.align		4
.L_27:
        /*009c*/ 	.byte	0x03, 0x19
        /*009e*/ 	.short	0x0028


	//----- nvinfo : EIATTR_PARAM_CBANK
	.align		4
        /*00a0*/ 	.byte	0x04, 0x0a
        /*00a2*/ 	.short	(.L_29 - .L_28)
	.align		4
.L_28:
        /*00a4*/ 	.word	index@(.nv.constant0._Z12tauSelectionPfPbS_iiii)
        /*00a8*/ 	.short	0x0380
        /*00aa*/ 	.short	0x0028


	//----- nvinfo : EIATTR_SW_WAR
	.align		4
.L_29:
        /*00ac*/ 	.byte	0x04, 0x36
        /*00ae*/ 	.short	(.L_31 - .L_30)
.L_30:
        /*00b0*/ 	.word	0x00000008
.L_31:


//--------------------- .nv.callgraph             --------------------------
	.section	.nv.callgraph,"",@"SHT_CUDA_CALLGRAPH"
	.align	4
	.sectionentsize	8
	.align		4
        /*0000*/ 	.word	0x00000000
	.align		4
        /*0004*/ 	.word	0xffffffff
	.align		4
        /*0008*/ 	.word	0x00000000
	.align		4
        /*000c*/ 	.word	0xfffffffe
	.align		4
        /*0010*/ 	.word	0x00000000
	.align		4
        /*0014*/ 	.word	0xfffffffd
	.align		4
        /*0018*/ 	.word	0x00000000
	.align		4
        /*001c*/ 	.word	0xfffffffc


//--------------------- .text._Z12tauSelectionPfPbS_iiii --------------------------
	.section	.text._Z12tauSelectionPfPbS_iiii,"ax",@progbits
	.align	128
        .global         _Z12tauSelectionPfPbS_iiii
        .type           _Z12tauSelectionPfPbS_iiii,@function
        .size           _Z12tauSelectionPfPbS_iiii,(.L_x_53 - _Z12tauSelectionPfPbS_iiii)
        .other          _Z12tauSelectionPfPbS_iiii,@"STO_CUDA_ENTRY STV_DEFAULT"
_Z12tauSelectionPfPbS_iiii:
.text._Z12tauSelectionPfPbS_iiii:
[----:B------:R-:W-:Y:S08]  /*0000*/  LDC R1, c[0x0][0x37c] ;  /* 0x0000df00ff017b82 */ /* 0x000ff00000000800 */
[----:B------:R-:W0:Y:S02]  /*0010*/  LDC R7, c[0x0][0x3a4] ;  /* 0x0000e900ff077b82 */ /* 0x000e240000000800 */
[----:B0-----:R-:W-:-:S13]  /*0020*/  ISETP.GE.AND P0, PT, R7, 0x1, PT ;  /* 0x000000010700780c */ /* 0x001fda0003f06270 */
[----:B------:R-:W-:Y:S05]  /*0030*/  @!P0 EXIT ;  /* 0x000000000000894d */ /* 0x000fea0003800000 */
[----:B------:R-:W0:Y:S01]  /*0040*/  S2R R3, SR_TID.X ;  /* 0x0000000000037919 */ /* 0x000e220000002100 */
[----:B------:R-:W0:Y:S01]  /*0050*/  LDCU UR8, c[0x0][0x360] ;  /* 0x00006c00ff0877ac */ /* 0x000e220008000800 */
[----:B------:R-:W1:Y:S01]  /*0060*/  LDC.64 R10, c[0x0][0x398] ;  /* 0x0000e600ff0a7b82 */ /* 0x000e620000000a00 */
[C---:B------:R-:W-:Y:S01]  /*0070*/  LOP3.LUT R9, R7.reuse, 0x7, RZ, 0xc0, !PT ;  /* 0x0000000707097812 */ /* 0x040fe200078ec0ff */
[----:B------:R-:W0:Y:S01]  /*0080*/  S2R R0, SR_CTAID.X ;  /* 0x0000000000007919 */ /* 0x000e220000002500 */
[----:B------:R-:W2:Y:S01]  /*0090*/  LDCU.128 UR4, c[0x0][0x380] ;  /* 0x00007000ff0477ac */ /* 0x000ea20008000c00 */
[C---:B------:R-:W-:Y:S01]  /*00a0*/  LOP3.LUT R8, R7.reuse, 0x7ffffff8, RZ, 0xc0, !PT ;  /* 0x7ffffff807087812 */ /* 0x040fe200078ec0ff */
[----:B------:R-:W-:Y:S01]  /*00b0*/  HFMA2 R6, -RZ, RZ, 0, 0 ;  /* 0x00000000ff067431 */ /* 0x000fe200000001ff */
[----:B------:R-:W-:Y:S01]  /*00c0*/  LOP3.LUT R7, R7, 0x3, RZ, 0xc0, !PT ;  /* 0x0000000307077812 */ /* 0x000fe200078ec0ff */
[----:B------:R-:W3:Y:S01]  /*00d0*/  LDCU UR10, c[0x0][0x3a0] ;  /* 0x00007400ff0a77ac */ /* 0x000ee20008000800 */
[----:B------:R-:W-:-:S02]  /*00e0*/  IADD3 R5, PT, PT, R9, -0x1, RZ ;  /* 0xffffffff09057810 */ /* 0x000fc40007ffe0ff */
[----:B------:R-:W-:Y:S01]  /*00f0*/  IADD3 R4, PT, PT, -R8, RZ, RZ ;  /* 0x000000ff08047210 */ /* 0x000fe20007ffe1ff */
[----:B--2---:R-:W-:-:S04]  /*0100*/  UIADD3 UR4, UP0, UPT, UR4, 0x44, URZ ;  /* 0x0000004404047890 */ /* 0x004fc8000ff1e0ff */
[----:B------:R-:W-:Y:S01]  /*0110*/  UIADD3.X UR5, UPT, UPT, URZ, UR5, URZ, UP0, !UPT ;  /* 0x00000005ff057290 */ /* 0x000fe200087fe4ff */
[----:B0-----:R-:W-:Y:S01]  /*0120*/  IMAD R3, R0, UR8, R3 ;  /* 0x0000000800037c24 */ /* 0x001fe2000f8e0203 */
[----:B------:R-:W0:Y:S03]  /*0130*/  LDCU.64 UR8, c[0x0][0x358] ;  /* 0x00006b00ff0877ac */ /* 0x000e260008000a00 */
[CC--:B-1----:R-:W-:Y:S01]  /*0140*/  IMAD R11, R3.reuse, R10.reuse, R11 ;  /* 0x0000000a030b7224 */ /* 0x0c2fe200078e020b */
[C---:B------:R-:W-:Y:S01]  /*0150*/  LEA R0, R3.reuse, R3, 0x1 ;  /* 0x0000000303007211 */ /* 0x040fe200078e08ff */
[----:B---3--:R-:W-:-:S03]  /*0160*/  IMAD R10, R3, R10, UR10 ;  /* 0x0000000a030a7e24 */ /* 0x008fc6000f8e020a */
[----:B------:R-:W-:-:S04]  /*0170*/  IADD3 R12, P0, PT, R0, UR6, RZ ;  /* 0x00000006000c7c10 */ /* 0x000fc8000ff1e0ff */
[----:B0-----:R-:W-:-:S09]  /*0180*/  LEA.HI.X.SX32 R13, R0, UR7, 0x1, P0 ;  /* 0x00000007000d7c11 */ /* 0x001fd200080f0eff */
.L_x_50:
[----:B0-----:R-:W0:Y:S01]  /*0190*/  LDC.64 R14, c[0x0][0x380] ;  /* 0x0000e000ff0e7b82 */ /* 0x001e220000000a00 */
[----:B------:R-:W-:Y:S01]  /*01a0*/  IMAD R3, R6, 0xb, R11 ;  /* 0x0000000b06037824 */ /* 0x000fe200078e020b */
[----:B------:R-:W1:Y:S03]  /*01b0*/  LDCU UR6, c[0x0][0x3a4] ;  /* 0x00007480ff0677ac */ /* 0x000e660008000800 */
[----:B0-----:R-:W-:-:S05]  /*01c0*/  IMAD.WIDE R14, R3, 0x4, R14 ;  /* 0x00000004030e7825 */ /* 0x001fca00078e020e */
[----:B------:R0:W5:Y:S04]  /*01d0*/  LDG.E R3, desc[UR8][R14.64+0x4] ;  /* 0x000004080e037981 */ /* 0x000168000c1e1900 */
[----:B------:R0:W5:Y:S01]  /*01e0*/  LDG.E R2, desc[UR8][R14.64+0x8] ;  /* 0x000008080e027981 */ /* 0x000162000c1e1900 */
[----:B-1----:R-:W-:Y:S01]  /*01f0*/  UISETP.GE.U32.AND UP0, UPT, UR6, 0x8, UPT ;  /* 0x000000080600788c */ /* 0x002fe2000bf06070 */
[----:B------:R-:W-:Y:S02]  /*0200*/  IADD3 R6, PT, PT, R6, 0x1, RZ ;  /* 0x0000000106067810 */ /* 0x000fe40007ffe0ff */
[----:B------:R-:W-:Y:S02]  /*0210*/  MOV R18, 0x461c3c00 ;  /* 0x461c3c0000127802 */ /* 0x000fe40000000f00 */
[----:B------:R-:W-:-:S02]  /*0220*/  ISETP.NE.AND P0, PT, R6, UR6, PT ;  /* 0x0000000606007c0c */ /* 0x000fc4000bf05270 */
[----:B------:R-:W-:Y:S02]  /*0230*/  MOV R19, RZ ;  /* 0x000000ff00137202 */ /* 0x000fe40000000f00 */
[----:B0-----:R-:W-:Y:S09]  /*0240*/  BRA.U !UP0, `(.L_x_0) ;  /* 0x0000000d086c7547 */ /* 0x001ff2000b800000 */
[----:B------:R-:W-:Y:S02]  /*0250*/  MOV R18, 0x461c3c00 ;  /* 0x461c3c0000127802 */ /* 0x000fe40000000f00 */
[----:B------:R-:W-:Y:S02]  /*0260*/  MOV R19, R10 ;  /* 0x0000000a00137202 */ /* 0x000fe40000000f00 */
[----:B------:R-:W-:-:S07]  /*0270*/  MOV R20, R4 ;  /* 0x0000000400147202 */ /* 0x000fce0000000f00 */
.L_x_25:
[----:B------:R-:W-:Y:S02]  /*0280*/  MOV R14, UR4 ;  /* 0x00000004000e7c02 */ /* 0x000fe40008000f00 */
[----:B------:R-:W-:-:S03]  /*0290*/  MOV R15, UR5 ;  /* 0x00000005000f7c02 */ /* 0x000fc60008000f00 */
[----:B------:R-:W-:-:S05]  /*02a0*/  IMAD.WIDE R14, R19, 0x4, R14 ;  /* 0x00000004130e7825 */ /* 0x000fca00078e020e */
[----:B------:R-:W2:Y:S04]  /*02b0*/  LDG.E R17, desc[UR8][R14.64+-0x3c] ;  /* 0xffffc4080e117981 */ /* 0x000ea8000c1e1900 */
[----:B------:R-:W3:Y:S01]  /*02c0*/  LDG.E R0, desc[UR8][R14.64+-0x40] ;  /* 0xffffc0080e007981 */ /* 0x000ee2000c1e1900 */
[----:B------:R-:W-:Y:S01]  /*02d0*/  UMOV UR6, 0x54442d18 ;  /* 0x54442d1800067882 */ /* 0x000fe20000000000 */
[----:B------:R-:W-:Y:S01]  /*02e0*/  UMOV UR7, 0x400921fb ;  /* 0x400921fb00077882 */ /* 0x000fe20000000000 */
[----:B------:R-:W-:Y:S01]  /*02f0*/  IADD3 R20, PT, PT, R20, 0x8, RZ ;  /* 0x0000000814147810 */ /* 0x000fe20007ffe0ff */
[----:B------:R-:W-:Y:S03]  /*0300*/  BSSY.RECONVERGENT B0, `(.L_x_1) ;  /* 0x0000015000007945 */ /* 0x000fe60003800200 */
[----:B------:R-:W-:Y:S01]  /*0310*/  ISETP.NE.AND P1, PT, R20, RZ, PT ;  /* 0x000000ff1400720c */ /* 0x000fe20003f25270 */
[----:B--2--5:R-:W-:-:S04]  /*0320*/  FADD R21, -R2, R17 ;  /* 0x0000001102157221 */ /* 0x024fc80000000100 */
[----:B------:R-:W0:Y:S01]  /*0330*/  F2F.F64.F32 R16, |R21| ;  /* 0x4000001500107310 */ /* 0x000e220000201800 */
[----:B---3--:R-:W-:Y:S01]  /*0340*/  FADD R0, -R3, R0 ;  /* 0x0000000003007221 */ /* 0x008fe20000000100 */
[----:B0-----:R-:W-:-:S10]  /*0350*/  DADD R16, R16, -UR6 ;  /* 0x8000000610107e29 */ /* 0x001fd40008000000 */
[----:B------:R-:W0:Y:S02]  /*0360*/  F2F.F32.F64 R16, R16 ;  /* 0x0000001000107310 */ /* 0x000e240000301000 */
[----:B0-----:R-:W-:-:S04]  /*0370*/  FMUL R23, R16, R16 ;  /* 0x0000001010177220 */ /* 0x001fc80000400000 */
[----:B------:R-:W-:-:S04]  /*0380*/  FFMA R22, R0, R0, R23 ;  /* 0x0000000000167223 */ /* 0x000fc80000000017 */
[----:B------:R0:W1:Y:S01]  /*0390*/  MUFU.RSQ R23, R22 ;  /* 0x0000001600177308 */ /* 0x0000620000001400 */
[----:B------:R-:W-:-:S04]  /*03a0*/  IADD3 R0, PT, PT, R22, -0xd000000, RZ ;  /* 0xf300000016007810 */ /* 0x000fc80007ffe0ff */
[----:B------:R-:W-:-:S13]  /*03b0*/  ISETP.GT.U32.AND P2, PT, R0, 0x727fffff, PT ;  /* 0x727fffff0000780c */ /* 0x000fda0003f44070 */
[----:B01----:R-:W-:Y:S05]  /*03c0*/  @!P2 BRA `(.L_x_2) ;  /* 0x000000000010a947 */ /* 0x003fea0003800000 */
[----:B------:R-:W-:Y:S02]  /*03d0*/  MOV R0, R22 ;  /* 0x0000001600007202 */ /* 0x000fe40000000f00 */
[----:B------:R-:W-:-:S07]  /*03e0*/  MOV R16, 0x400 ;  /* 0x0000040000107802 */ /* 0x000fce0000000f00 */
[----:B------:R-:W-:Y:S05]  /*03f0*/  CALL.REL.NOINC `($__internal_0_$__cuda_sm20_sqrt_rn_f32_slowpath) ;  /* 0x0000001800447944 */ /* 0x000fea0003c00000 */
[----:B------:R-:W-:Y:S05]  /*0400*/  BRA `(.L_x_3) ;  /* 0x0000000000107947 */ /* 0x000fea0003800000 */
.L_x_2:
[----:B------:R-:W-:Y:S01]  /*0410*/  FMUL.FTZ R21, R22, R23 ;  /* 0x0000001716157220 */ /* 0x000fe20000410000 */
[----:B------:R-:W-:-:S03]  /*0420*/  FMUL.FTZ R16, R23, 0.5 ;  /* 0x3f00000017107820 */ /* 0x000fc60000410000 */
[----:B------:R-:W-:-:S04]  /*0430*/  FFMA R0, -R21, R21, R22 ;  /* 0x0000001515007223 */ /* 0x000fc80000000116 */
[----:B------:R-:W-:-:S07]  /*0440*/  FFMA R21, R0, R16, R21 ;  /* 0x0000001000157223 */ /* 0x000fce0000000015 */
.L_x_3:
[----:B------:R-:W-:Y:S05]  /*0450*/  BSYNC.RECONVERGENT B0 ;  /* 0x0000000000007941 */ /* 0x000fea0003800200 */
.L_x_1:
[----:B------:R-:W2:Y:S04]  /*0460*/  LDG.E R17, desc[UR8][R14.64+-0x2c] ;  /* 0xffffd4080e117981 */ /* 0x000ea8000c1e1900 */
[----:B------:R-:W3:Y:S01]  /*0470*/  LDG.E R0, desc[UR8][R14.64+-0x30] ;  /* 0xffffd0080e007981 */ /* 0x000ee2000c1e1900 */
[----:B------:R-:W-:Y:S01]  /*0480*/  UMOV UR6, 0x54442d18 ;  /* 0x54442d1800067882 */ /* 0x000fe20000000000 */
[----:B------:R-:W-:Y:S01]  /*0490*/  UMOV UR7, 0x400921fb ;  /* 0x400921fb00077882 */ /* 0x000fe20000000000 */
[----:B------:R-:W-:Y:S01]  /*04a0*/  BSSY.RECONVERGENT B0, `(.L_x_4) ;  /* 0x0000015000007945 */ /* 0x000fe20003800200 */
[----:B------:R-:W-:Y:S01]  /*04b0*/  FMNMX R18, R21, R18, PT ;  /* 0x0000001215127209 */ /* 0x000fe20003800000 */
[----:B--2---:R-:W-:-:S04]  /*04c0*/  FADD R22, -R2, R17 ;  /* 0x0000001102167221 */ /* 0x004fc80000000100 */
        /* <DEDUP_REMOVED lines=14> */
.L_x_5:
[----:B------:R-:W-:Y:S01]  /*05b0*/  FMUL.FTZ R21, R24, R23 ;  /* 0x0000001718157220 */ /* 0x000fe20000410000 */
[----:B------:R-:W-:-:S03]  /*05c0*/  FMUL.FTZ R16, R23, 0.5 ;  /* 0x3f00000017107820 */ /* 0x000fc60000410000 */
[----:B------:R-:W-:-:S04]  /*05d0*/  FFMA R0, -R21, R21, R24 ;  /* 0x0000001515007223 */ /* 0x000fc80000000118 */
[----:B------:R-:W-:-:S07]  /*05e0*/  FFMA R21, R0, R16, R21 ;  /* 0x0000001000157223 */ /* 0x000fce0000000015 */
.L_x_6:
[----:B------:R-:W-:Y:S05]  /*05f0*/  BSYNC.RECONVERGENT B0 ;  /* 0x0000000000007941 */ /* 0x000fea0003800200 */
.L_x_4:
        /* <DEDUP_REMOVED lines=21> */
.L_x_8:
[----:B------:R-:W-:Y:S01]  /*0750*/  FMUL.FTZ R21, R24, R23 ;  /* 0x0000001718157220 */ /* 0x000fe20000410000 */
[----:B------:R-:W-:-:S03]  /*0760*/  FMUL.FTZ R16, R23, 0.5 ;  /* 0x3f00000017107820 */ /* 0x000fc60000410000 */
[----:B------:R-:W-:-:S04]  /*0770*/  FFMA R0, -R21, R21, R24 ;  /* 0x0000001515007223 */ /* 0x000fc80000000118 */
[----:B------:R-:W-:-:S07]  /*0780*/  FFMA R21, R0, R16, R21 ;  /* 0x0000001000157223 */ /* 0x000fce0000000015 */
.L_x_9:
[----:B------:R-:W-:Y:S05]  /*0790*/  BSYNC.RECONVERGENT B0 ;  /* 0x0000000000007941 */ /* 0x000fea0003800200 */
.L_x_7:
        /* <DEDUP_REMOVED lines=21> */
.L_x_11:
[----:B------:R-:W-:Y:S01]  /*08f0*/  FMUL.FTZ R21, R24, R23 ;  /* 0x0000001718157220 */ /* 0x000fe20000410000 */
[----:B------:R-:W-:-:S03]  /*0900*/  FMUL.FTZ R16, R23, 0.5 ;  /* 0x3f00000017107820 */ /* 0x000fc60000410000 */
[----:B------:R-:W-:-:S04]  /*0910*/  FFMA R0, -R21, R21, R24 ;  /* 0x0000001515007223 */ /* 0x000fc80000000118 */
[----:B------:R-:W-:-:S07]  /*0920*/  FFMA R21, R0, R16, R21 ;  /* 0x0000001000157223 */ /* 0x000fce0000000015 */
.L_x_12:
[----:B------:R-:W-:Y:S05]  /*0930*/  BSYNC.RECONVERGENT B0 ;  /* 0x0000000000007941 */ /* 0x000fea0003800200 */
.L_x_10:
        /* <DEDUP_REMOVED lines=21> */
.L_x_14:
[----:B------:R-:W-:Y:S01]  /*0a90*/  FMUL.FTZ R21, R24, R23 ;  /* 0x0000001718157220 */ /* 0x000fe20000410000 */
[----:B------:R-:W-:-:S03]  /*0aa0*/  FMUL.FTZ R16, R23, 0.5 ;  /* 0x3f00000017107820 */ /* 0x000fc60000410000 */
[----:B------:R-:W-:-:S04]  /*0ab0*/  FFMA R0, -R21, R21, R24 ;  /* 0x0000001515007223 */ /* 0x000fc80000000118 */
[----:B------:R-:W-:-:S07]  /*0ac0*/  FFMA R21, R0, R16, R21 ;  /* 0x0000001000157223 */ /* 0x000fce0000000015 */
.L_x_15:
[----:B------:R-:W-:Y:S05]  /*0ad0*/  BSYNC.RECONVERGENT B0 ;  /* 0x0000000000007941 */ /* 0x000fea0003800200 */
.L_x_13:
        /* <DEDUP_REMOVED lines=21> */
.L_x_17:
[----:B------:R-:W-:Y:S01]  /*0c30*/  FMUL.FTZ R21, R24, R23 ;  /* 0x0000001718157220 */ /* 0x000fe20000410000 */
[----:B------:R-:W-:-:S03]  /*0c40*/  FMUL.FTZ R16, R23, 0.5 ;  /* 0x3f00000017107820 */ /* 0x000fc60000410000 */
[----:B------:R-:W-:-:S04]  /*0c50*/  FFMA R0, -R21, R21, R24 ;  /* 0x0000001515007223 */ /* 0x000fc80000000118 */
[----:B------:R-:W-:-:S07]  /*0c60*/  FFMA R21, R0, R16, R21 ;  /* 0x0000001000157223 */ /* 0x000fce0000000015 */
.L_x_18:
[----:B------:R-:W-:Y:S05]  /*0c70*/  BSYNC.RECONVERGENT B0 ;  /* 0x0000000000007941 */ /* 0x000fea0003800200 */
.L_x_16:
        /* <DEDUP_REMOVED lines=21> */
.L_x_20:
[----:B------:R-:W-:Y:S01]  /*0dd0*/  FMUL.FTZ R21, R24, R23 ;  /* 0x0000001718157220 */ /* 0x000fe20000410000 */
[----:B------:R-:W-:-:S03]  /*0de0*/  FMUL.FTZ R16, R23, 0.5 ;  /* 0x3f00000017107820 */ /* 0x000fc60000410000 */
[----:B------:R-:W-:-:S04]  /*0df0*/  FFMA R0, -R21, R21, R24 ;  /* 0x0000001515007223 */ /* 0x000fc80000000118 */
[----:B------:R-:W-:-:S07]  /*0e00*/  FFMA R21, R0, R16, R21 ;  /* 0x0000001000157223 */ /* 0x000fce0000000015 */
.L_x_21:
[----:B------:R-:W-:Y:S05]  /*0e10*/  BSYNC.RECONVERGENT B0 ;  /* 0x0000000000007941 */ /* 0x000fea0003800200 */
.L_x_19:
        /* <DEDUP_REMOVED lines=21> */
.L_x_23:
[----:B------:R-:W-:Y:S01]  /*0f70*/  FMUL.FTZ R21, R24, R23 ;  /* 0x0000001718157220 */ /* 0x000fe20000410000 */
[----:B------:R-:W-:-:S03]  /*0f80*/  FMUL.FTZ R14, R23, 0.5 ;  /* 0x3f000000170e7820 */ /* 0x000fc60000410000 */
[----:B------:R-:W-:-:S04]  /*0f90*/  FFMA R0, -R21, R21, R24 ;  /* 0x0000001515007223 */ /* 0x000fc80000000118 */
[----:B------:R-:W-:-:S07]  /*0fa0*/  FFMA R21, R0, R14, R21 ;  /* 0x0000000e00157223 */ /* 0x000fce0000000015 */
.L_x_24:
[----:B------:R-:W-:Y:S05]  /*0fb0*/  BSYNC.RECONVERGENT B0 ;  /* 0x0000000000007941 */ /* 0x000fea0003800200 */
.L_x_22:
[----:B------:R-:W-:Y:S02]  /*0fc0*/  FMNMX R18, R18, R21, PT ;  /* 0x0000001512127209 */ /* 0x000fe40003800000 */
[----:B------:R-:W-:Y:S01]  /*0fd0*/  IADD3 R19, PT, PT, R19, 0x20, RZ ;  /* 0x0000002013137810 */ /* 0x000fe20007ffe0ff */
[----:B------:R-:W-:Y:S06]  /*0fe0*/  @P1 BRA `(.L_x_25) ;  /* 0xfffffff000a41947 */ /* 0x000fec000383ffff */
[----:B------:R-:W-:-:S07]  /*0ff0*/  MOV R19, R8 ;  /* 0x0000000800137202 */ /* 0x000fce0000000f00 */
.L_x_0:
[----:B------:R-:W-:-:S13]  /*1000*/  ISETP.NE.AND P1, PT, R9, RZ, PT ;  /* 0x000000ff0900720c */ /* 0x000fda0003f25270 */
[----:B------:R-:W-:Y:S05]  /*1010*/  @!P1 BRA `(.L_x_26) ;  /* 0x0000000c00289947 */ /* 0x000fea0003800000 */
[----:B------:R-:W-:-:S13]  /*1020*/  ISETP.GE.U32.AND P1, PT, R5, 0x3, PT ;  /* 0x000000030500780c */ /* 0x000fda0003f26070 */
[----:B------:R-:W-:Y:S05]  /*1030*/  @!P1 BRA `(.L_x_27) ;  /* 0x0000000400b09947 */ /* 0x000fea0003800000 */
[----:B------:R-:W0:Y:S01]  /*1040*/  LDC.64 R14, c[0x0][0x380] ;  /* 0x0000e000ff0e7b82 */ /* 0x000e220000000a00 */
[----:B------:R-:W-:-:S05]  /*1050*/  LEA R17, R19, R10, 0x2 ;  /* 0x0000000a13117211 */ /* 0x000fca00078e10ff */
[----:B0-----:R-:W-:-:S05]  /*1060*/  IMAD.WIDE R14, R17, 0x4, R14 ;  /* 0x00000004110e7825 */ /* 0x001fca00078e020e */
[----:B------:R-:W2:Y:S04]  /*1070*/  LDG.E R17, desc[UR8][R14.64+0x8] ;  /* 0x000008080e117981 */ /* 0x000ea8000c1e1900 */
[----:B------:R-:W3:Y:S01]  /*1080*/  LDG.E R0, desc[UR8][R14.64+0x4] ;  /* 0x000004080e007981 */ /* 0x000ee2000c1e1900 */
[----:B------:R-:W-:Y:S01]  /*1090*/  UMOV UR6, 0x54442d18 ;  /* 0x54442d1800067882 */ /* 0x000fe20000000000 */
[----:B------:R-:W-:Y:S01]  /*10a0*/  UMOV UR7, 0x400921fb ;  /* 0x400921fb00077882 */ /* 0x000fe20000000000 */
[----:B------:R-:W-:Y:S01]  /*10b0*/  BSSY.RECONVERGENT B0, `(.L_x_28) ;  /* 0x0000014000007945 */ /* 0x000fe20003800200 */
        /* <DEDUP_REMOVED lines=15> */
.L_x_29:
[----:B------:R-:W-:Y:S01]  /*11b0*/  FMUL.FTZ R21, R22, R23 ;  /* 0x0000001716157220 */ /* 0x000fe20000410000 */
[----:B------:R-:W-:-:S03]  /*11c0*/  FMUL.FTZ R16, R23, 0.5 ;  /* 0x3f00000017107820 */ /* 0x000fc60000410000 */
[----:B------:R-:W-:-:S04]  /*11d0*/  FFMA R0, -R21, R21, R22 ;  /* 0x0000001515007223 */ /* 0x000fc80000000116 */
[----:B------:R-:W-:-:S07]  /*11e0*/  FFMA R21, R0, R16, R21 ;  /* 0x0000001000157223 */ /* 0x000fce0000000015 */
.L_x_30:
[----:B------:R-:W-:Y:S05]  /*11f0*/  BSYNC.RECONVERGENT B0 ;  /* 0x0000000000007941 */ /* 0x000fea0003800200 */
.L_x_28:
        /* <DEDUP_REMOVED lines=21> */
.L_x_32:
[----:B------:R-:W-:Y:S01]  /*1350*/  FMUL.FTZ R21, R22, R23 ;  /* 0x0000001716157220 */ /* 0x000fe20000410000 */
[----:B------:R-:W-:-:S03]  /*1360*/  FMUL.FTZ R16, R23, 0.5 ;  /* 0x3f00000017107820 */ /* 0x000fc60000410000 */
[----:B------:R-:W-:-:S04]  /*1370*/  FFMA R0, -R21, R21, R22 ;  /* 0x0000001515007223 */ /* 0x000fc80000000116 */
[----:B------:R-:W-:-:S07]  /*1380*/  FFMA R21, R0, R16, R21 ;  /* 0x0000001000157223 */ /* 0x000fce0000000015 */
.L_x_33:
[----:B------:R-:W-:Y:S05]  /*1390*/  BSYNC.RECONVERGENT B0 ;  /* 0x0000000000007941 */ /* 0x000fea0003800200 */
.L_x_31:
        /* <DEDUP_REMOVED lines=21> */
.L_x_35:
[----:B------:R-:W-:Y:S01]  /*14f0*/  FMUL.FTZ R21, R22, R23 ;  /* 0x0000001716157220 */ /* 0x000fe20000410000 */
[----:B------:R-:W-:-:S03]  /*1500*/  FMUL.FTZ R16, R23, 0.5 ;  /* 0x3f00000017107820 */ /* 0x000fc60000410000 */
[----:B------:R-:W-:-:S04]  /*1510*/  FFMA R0, -R21, R21, R22 ;  /* 0x0000001515007223 */ /* 0x000fc80000000116 */
[----:B------:R-:W-:-:S07]  /*1520*/  FFMA R21, R0, R16, R21 ;  /* 0x0000001000157223 */ /* 0x000fce0000000015 */
.L_x_36:
[----:B------:R-:W-:Y:S05]  /*1530*/  BSYNC.RECONVERGENT B0 ;  /* 0x0000000000007941 */ /* 0x000fea0003800200 */
.L_x_34:
        /* <DEDUP_REMOVED lines=21> */
.L_x_38:
[----:B------:R-:W-:Y:S01]  /*1690*/  FMUL.FTZ R21, R22, R23 ;  /* 0x0000001716157220 */ /* 0x000fe20000410000 */
[----:B------:R-:W-:-:S03]  /*16a0*/  FMUL.FTZ R14, R23, 0.5 ;  /* 0x3f000000170e7820 */ /* 0x000fc60000410000 */
[----:B------:R-:W-:-:S04]  /*16b0*/  FFMA R0, -R21, R21, R22 ;  /* 0x0000001515007223 */ /* 0x000fc80000000116 */
[----:B------:R-:W-:-:S07]  /*16c0*/  FFMA R21, R0, R14, R21 ;  /* 0x0000000e00157223 */ /* 0x000fce0000000015 */
.L_x_39:
[----:B------:R-:W-:Y:S05]  /*16d0*/  BSYNC.RECONVERGENT B0 ;  /* 0x0000000000007941 */ /* 0x000fea0003800200 */
.L_x_37:
[----:B------:R-:W-:Y:S02]  /*16e0*/  FMNMX R18, R18, R21, PT ;  /* 0x0000001512127209 */ /* 0x000fe40003800000 */
[----:B------:R-:W-:-:S07]  /*16f0*/  IADD3 R19, PT, PT, R19, 0x4, RZ ;  /* 0x0000000413137810 */ /* 0x000fce0007ffe0ff */
.L_x_27:
[----:B------:R-:W-:-:S13]  /*1700*/  ISETP.NE.AND P1, PT, R7, RZ, PT ;  /* 0x000000ff0700720c */ /* 0x000fda0003f25270 */
[----:B------:R-:W-:Y:S05]  /*1710*/  @!P1 BRA `(.L_x_26) ;  /* 0x0000000400689947 */ /* 0x000fea0003800000 */
[----:B------:R-:W-:-:S13]  /*1720*/  ISETP.NE.AND P1, PT, R7, 0x1, PT ;  /* 0x000000010700780c */ /* 0x000fda0003f25270 */
        /* <DEDUP_REMOVED lines=24> */
.L_x_42:
[----:B------:R-:W-:Y:S01]  /*18b0*/  FMUL.FTZ R21, R22, R23 ;  /* 0x0000001716157220 */ /* 0x000fe20000410000 */
[----:B------:R-:W-:-:S03]  /*18c0*/  FMUL.FTZ R16, R23, 0.5 ;  /* 0x3f00000017107820 */ /* 0x000fc60000410000 */
[----:B------:R-:W-:-:S04]  /*18d0*/  FFMA R0, -R21, R21, R22 ;  /* 0x0000001515007223 */ /* 0x000fc80000000116 */
[----:B------:R-:W-:-:S07]  /*18e0*/  FFMA R21, R0, R16, R21 ;  /* 0x0000001000157223 */ /* 0x000fce0000000015 */
.L_x_43:
[----:B------:R-:W-:Y:S05]  /*18f0*/  BSYNC.RECONVERGENT B0 ;  /* 0x0000000000007941 */ /* 0x000fea0003800200 */
.L_x_41:
        /* <DEDUP_REMOVED lines=21> */
.L_x_45:
[----:B------:R-:W-:Y:S01]  /*1a50*/  FMUL.FTZ R21, R22, R23 ;  /* 0x0000001716157220 */ /* 0x000fe20000410000 */
[----:B------:R-:W-:-:S03]  /*1a60*/  FMUL.FTZ R14, R23, 0.5 ;  /* 0x3f000000170e7820 */ /* 0x000fc60000410000 */
[----:B------:R-:W-:-:S04]  /*1a70*/  FFMA R0, -R21, R21, R22 ;  /* 0x0000001515007223 */ /* 0x000fc80000000116 */
[----:B------:R-:W-:-:S07]  /*1a80*/  FFMA R21, R0, R14, R21 ;  /* 0x0000000e00157223 */ /* 0x000fce0000000015 */
.L_x_46:
[----:B------:R-:W-:Y:S05]  /*1a90*/  BSYNC.RECONVERGENT B0 ;  /* 0x0000000000007941 */ /* 0x000fea0003800200 */
.L_x_44:
[----:B------:R-:W-:Y:S02]  /*1aa0*/  FMNMX R18, R18, R21, PT ;  /* 0x0000001512127209 */ /* 0x000fe40003800000 */
[----:B------:R-:W-:-:S07]  /*1ab0*/  IADD3 R19, PT, PT, R19, 0x2, RZ ;  /* 0x0000000213137810 */ /* 0x000fce0007ffe0ff */
.L_x_40:
[----:B------:R-:W0:Y:S02]  /*1ac0*/  LDCU UR6, c[0x0][0x3a4] ;  /* 0x00007480ff0677ac */ /* 0x000e240008000800 */
[----:B0-----:R-:W-:-:S09]  /*1ad0*/  ULOP3.LUT UP0, URZ, UR6, 0x1, URZ, 0xc0, !UPT ;  /* 0x0000000106ff7892 */ /* 0x001fd2000f80c0ff */
[----:B------:R-:W-:Y:S05]  /*1ae0*/  BRA.U !UP0, `(.L_x_26) ;  /* 0x0000000108747547 */ /* 0x000fea000b800000 */
        /* <DEDUP_REMOVED lines=23> */
.L_x_48:
[----:B------:R-:W-:Y:S01]  /*1c60*/  FMUL.FTZ R21, R20, R3 ;  /* 0x0000000314157220 */ /* 0x000fe20000410000 */
[----:B------:R-:W-:-:S03]  /*1c70*/  FMUL.FTZ R2, R3, 0.5 ;  /* 0x3f00000003027820 */ /* 0x000fc60000410000 */
[----:B------:R-:W-:-:S04]  /*1c80*/  FFMA R0, -R21, R21, R20 ;  /* 0x0000001515007223 */ /* 0x000fc80000000114 */
[----:B------:R-:W-:-:S07]  /*1c90*/  FFMA R21, R0, R2, R21 ;  /* 0x0000000200157223 */ /* 0x000fce0000000015 */
.L_x_49:
[----:B------:R-:W-:Y:S05]  /*1ca0*/  BSYNC.RECONVERGENT B0 ;  /* 0x0000000000007941 */ /* 0x000fea0003800200 */
.L_x_47:
[----:B------:R-:W-:-:S07]  /*1cb0*/  FMNMX R18, R18, R21, PT ;  /* 0x0000001512127209 */ /* 0x000fce0003800000 */
.L_x_26:
[----:B------:R-:W-:-:S04]  /*1cc0*/  FSETP.GEU.AND P1, PT, R18, 1, PT ;  /* 0x3f8000001200780b */ /* 0x000fc80003f2e000 */
[----:B-----5:R-:W-:-:S05]  /*1cd0*/  SEL R3, RZ, 0x1, P1 ;  /* 0x00000001ff037807 */ /* 0x020fca0000800000 */
[----:B------:R0:W-:Y:S01]  /*1ce0*/  STG.E.U8 desc[UR8][R12.64], R3 ;  /* 0x000000030c007986 */ /* 0x0001e2000c101108 */
[----:B------:R-:W-:Y:S05]  /*1cf0*/  @P0 BRA `(.L_x_50) ;  /* 0xffffffe400240947 */ /* 0x000fea000383ffff */
[----:B------:R-:W-:Y:S05]  /*1d00*/  EXIT ;  /* 0x000000000000794d */ /* 0x000fea0003800000 */
        .weak           $__internal_0_$__cuda_sm20_sqrt_rn_f32_slowpath
        .type           $__internal_0_$__cuda_sm20_sqrt_rn_f32_slowpath,@function
        .size           $__internal_0_$__cuda_sm20_sqrt_rn_f32_slowpath,(.L_x_53 - $__internal_0_$__cuda_sm20_sqrt_rn_f32_slowpath)
$__internal_0_$__cuda_sm20_sqrt_rn_f32_slowpath:
[----:B------:R-:W-:-:S13]  /*1d10*/  LOP3.LUT P2, RZ, R0, 0x7fffffff, RZ, 0xc0, !PT ;  /* 0x7fffffff00ff7812 */ /* 0x000fda000784c0ff */
[----:B------:R-:W-:Y:S01]  /*1d20*/  @!P2 MOV R21, R0 ;  /* 0x000000000015a202 */ /* 0x000fe20000000f00 */
[----:B------:R-:W-:Y:S06]  /*1d30*/  @!P2 BRA `(.L_x_51) ;  /* 0x000000000040a947 */ /* 0x000fec0003800000 */
[----:B------:R-:W-:-:S13]  /*1d40*/  FSETP.GEU.FTZ.AND P2, PT, R0, RZ, PT ;  /* 0x000000ff0000720b */ /* 0x000fda0003f5e000 */
[----:B------:R-:W-:Y:S01]  /*1d50*/  @!P2 MOV R21, 0x7fffffff ;  /* 0x7fffffff0015a802 */ /* 0x000fe20000000f00 */
[----:B------:R-:W-:Y:S06]  /*1d60*/  @!P2 BRA `(.L_x_51) ;  /* 0x000000000034a947 */ /* 0x000fec0003800000 */
[----:B------:R-:W-:-:S13]  /*1d70*/  FSETP.GTU.FTZ.AND P2, PT, |R0|, +INF , PT ;  /* 0x7f8000000000780b */ /* 0x000fda0003f5c200 */
[----:B------:R-:W-:Y:S01]  /*1d80*/  @P2 FADD.FTZ R21, R0, 1 ;  /* 0x3f80000000152421 */ /* 0x000fe20000010000 */
[----:B------:R-:W-:Y:S06]  /*1d90*/  @P2 BRA `(.L_x_51) ;  /* 0x0000000000282947 */ /* 0x000fec0003800000 */
[----:B------:R-:W-:-:S13]  /*1da0*/  FSETP.NEU.FTZ.AND P2, PT, |R0|, +INF , PT ;  /* 0x7f8000000000780b */ /* 0x000fda0003f5d200 */
[----:B------:R-:W-:-:S04]  /*1db0*/  @P2 FFMA R24, R0, 1.84467440737095516160e+19, RZ ;  /* 0x5f80000000182823 */ /* 0x000fc800000000ff */
[----:B------:R-:W0:Y:S02]  /*1dc0*/  @P2 MUFU.RSQ R23, R24 ;  /* 0x0000001800172308 */ /* 0x000e240000001400 */
[----:B0-----:R-:W-:Y:S01]  /*1dd0*/  @P2 FMUL.FTZ R17, R24, R23 ;  /* 0x0000001718112220 */ /* 0x001fe20000410000 */
[----:B------:R-:W-:-:S03]  /*1de0*/  @P2 FMUL.FTZ R22, R23, 0.5 ;  /* 0x3f00000017162820 */ /* 0x000fc60000410000 */
[----:B------:R-:W-:-:S04]  /*1df0*/  @P2 FADD.FTZ R21, -R17, -RZ ;  /* 0x800000ff11152221 */ /* 0x000fc80000010100 */
[----:B------:R-:W-:Y:S01]  /*1e00*/  @P2 FFMA R26, R17, R21, R24 ;  /* 0x00000015111a2223 */ /* 0x000fe20000000018 */
[----:B------:R-:W-:-:S03]  /*1e10*/  @!P2 MOV R21, R0 ;  /* 0x000000000015a202 */ /* 0x000fc60000000f00 */
[----:B------:R-:W-:-:S04]  /*1e20*/  @P2 FFMA R22, R26, R22, R17 ;  /* 0x000000161a162223 */ /* 0x000fc80000000011 */
[----:B------:R-:W-:-:S07]  /*1e30*/  @P2 FMUL.FTZ R21, R22, 2.3283064365386962891e-10 ;  /* 0x2f80000016152820 */ /* 0x000fce0000410000 */
.L_x_51:
[----:B------:R-:W-:-:S04]  /*1e40*/  HFMA2 R17, -RZ, RZ, 0, 0 ;  /* 0x00000000ff117431 */ /* 0x000fc800000001ff */
[----:B------:R-:W-:Y:S05]  /*1e50*/  RET.REL.NODEC R16 `(_Z12tauSelectionPfPbS_iiii) ;  /* 0xffffffe010687950 */ /* 0x000fea0003c3ffff */
.L_x_52:
[----:B------:R-:W-:-:S00]  /*1e60*/  BRA `(.L_x_52) ;  /* 0xfffffffc00fc7947 */ /* 0x000fc0000383ffff */
[----:B------:R-:W-:-:S00]  /*1e70*/  NOP ;  /* 0x0000000000007918 */ /* 0x000fc00000000000 */
        /* <DEDUP_REMOVED lines=8> */
.L_x_53:


//--------------------- .nv.shared.reserved.0     --------------------------
	.section	.nv.shared.reserved.0,"aw",@nobits
	.weak		__nv_reservedSMEM_offset_0_alias
	.size		__nv_reservedSMEM_offset_0_alias, 0, 64
	.other		__nv_reservedSMEM_offset_0_alias,@"STO_CUDA_RESERVED_SHARED STV_DEFAULT"
__nv_reservedSMEM_offset_0_alias:
	.zero		0
	.zero		64


//--------------------- .nv.constant0._Z12tauSelectionPfPbS_iiii --------------------------
	.section	.nv.constant0._Z12tauSelectionPfPbS_iiii,"a",@progbits
	.sectionflags	@""
	.align	4
.nv.constant0._Z12tauSelectionPfPbS_iiii:
	.zero		936


//--------------------- SYMBOLS --------------------------

	.type		.nv.reservedSmem.offset0,@object
	.size		.nv.reservedSmem.offset0,0x4
